//
// Generated by NVIDIA NVVM Compiler
//
// Compiler Build ID: CL-36424714
// Cuda compilation tools, release 13.0, V13.0.88
// Based on NVVM 20.0.0
//

.version 9.0
.target sm_100
.address_size 64

	// .globl	_Z9addKernelPP4StudS0_
// _ZZ9addKernelPP4StudS0_E4name has been demoted
// _ZZ9addKernelPP4StudS0_E3nmb has been demoted
// _ZZ9addKernelPP4StudS0_E7average has been demoted

.visible .entry _Z9addKernelPP4StudS0_(
	.param .u64 .ptr .align 1 _Z9addKernelPP4StudS0__param_0,
	.param .u64 .ptr .align 1 _Z9addKernelPP4StudS0__param_1
)
{
	.reg .pred 	%p<56>;
	.reg .b16 	%rs<60>;
	.reg .b32 	%r<81>;
	.reg .b64 	%rd<26>;
	.reg .b64 	%fd<6>;
	// demoted variable
	.shared .align 1 .b8 _ZZ9addKernelPP4StudS0_E4name[550];
	// demoted variable
	.shared .align 4 .b8 _ZZ9addKernelPP4StudS0_E3nmb[44];
	// demoted variable
	.shared .align 8 .b8 _ZZ9addKernelPP4StudS0_E7average[88];
	ld.param.u64 	%rd8, [_Z9addKernelPP4StudS0__param_0];
	ld.param.u64 	%rd7, [_Z9addKernelPP4StudS0__param_1];
	cvta.to.global.u64 	%rd1, %rd8;
	mov.u32 	%r1, %tid.x;
	shl.b32 	%r15, %r1, 2;
	mov.u32 	%r16, _ZZ9addKernelPP4StudS0_E3nmb;
	add.s32 	%r2, %r16, %r15;
	mov.b32 	%r76, 0;
	st.shared.u32 	[%r2], %r76;
	shl.b32 	%r17, %r1, 3;
	mov.u32 	%r18, _ZZ9addKernelPP4StudS0_E7average;
	add.s32 	%r3, %r18, %r17;
	mov.b64 	%rd9, 0;
	st.shared.u64 	[%r3], %rd9;
	mov.u32 	%r19, _ZZ9addKernelPP4StudS0_E4name;
	mad.lo.s32 	%r4, %r1, 50, %r19;
	mov.b16 	%rs7, 0;
	st.shared.u8 	[%r4], %rs7;
	st.shared.u8 	[%r4+1], %rs7;
	st.shared.u8 	[%r4+2], %rs7;
	st.shared.u8 	[%r4+3], %rs7;
	st.shared.u8 	[%r4+4], %rs7;
	st.shared.u8 	[%r4+5], %rs7;
	st.shared.u8 	[%r4+6], %rs7;
	st.shared.u8 	[%r4+7], %rs7;
	st.shared.u8 	[%r4+8], %rs7;
	st.shared.u8 	[%r4+9], %rs7;
	st.shared.u8 	[%r4+10], %rs7;
	st.shared.u8 	[%r4+11], %rs7;
	st.shared.u8 	[%r4+12], %rs7;
	st.shared.u8 	[%r4+13], %rs7;
	st.shared.u8 	[%r4+14], %rs7;
	st.shared.u8 	[%r4+15], %rs7;
	st.shared.u8 	[%r4+16], %rs7;
	st.shared.u8 	[%r4+17], %rs7;
	st.shared.u8 	[%r4+18], %rs7;
	st.shared.u8 	[%r4+19], %rs7;
	st.shared.u8 	[%r4+20], %rs7;
	st.shared.u8 	[%r4+21], %rs7;
	st.shared.u8 	[%r4+22], %rs7;
	st.shared.u8 	[%r4+23], %rs7;
	st.shared.u8 	[%r4+24], %rs7;
	st.shared.u8 	[%r4+25], %rs7;
	st.shared.u8 	[%r4+26], %rs7;
	st.shared.u8 	[%r4+27], %rs7;
	st.shared.u8 	[%r4+28], %rs7;
	st.shared.u8 	[%r4+29], %rs7;
	st.shared.u8 	[%r4+30], %rs7;
	st.shared.u8 	[%r4+31], %rs7;
	st.shared.u8 	[%r4+32], %rs7;
	st.shared.u8 	[%r4+33], %rs7;
	st.shared.u8 	[%r4+34], %rs7;
	st.shared.u8 	[%r4+35], %rs7;
	st.shared.u8 	[%r4+36], %rs7;
	st.shared.u8 	[%r4+37], %rs7;
	st.shared.u8 	[%r4+38], %rs7;
	st.shared.u8 	[%r4+39], %rs7;
	st.shared.u8 	[%r4+40], %rs7;
	st.shared.u8 	[%r4+41], %rs7;
	st.shared.u8 	[%r4+42], %rs7;
	st.shared.u8 	[%r4+43], %rs7;
	st.shared.u8 	[%r4+44], %rs7;
	st.shared.u8 	[%r4+45], %rs7;
	st.shared.u8 	[%r4+46], %rs7;
	st.shared.u8 	[%r4+47], %rs7;
	st.shared.u8 	[%r4+48], %rs7;
	st.shared.u8 	[%r4+49], %rs7;
	mov.f64 	%fd5, 0d0000000000000000;
	mul.wide.u32 	%rd15, %r1, 64;
	mov.u32 	%r77, %r76;
$L__BB0_1:
	ld.shared.u8 	%rs8, [%r4];
	setp.ne.s16 	%p1, %rs8, 0;
	mov.b32 	%r78, 0;
	@%p1 bra 	$L__BB0_5;
$L__BB0_2:
	mul.wide.u32 	%rd12, %r77, 8;
	add.s64 	%rd13, %rd1, %rd12;
	ld.global.u64 	%rd25, [%rd13];
	cvta.to.global.u64 	%rd14, %rd25;
	add.s64 	%rd3, %rd14, %rd15;
	ld.global.u8 	%rs58, [%rd3];
	setp.eq.s16 	%p51, %rs58, 0;
	@%p51 bra 	$L__BB0_55;
	mov.b32 	%r79, 0;
$L__BB0_4:
	add.s32 	%r71, %r79, %r78;
	add.s32 	%r72, %r4, %r71;
	st.shared.u8 	[%r72], %rs58;
	add.s32 	%r9, %r79, 1;
	cvt.u64.u32 	%rd16, %r79;
	add.s64 	%rd17, %rd3, %rd16;
	ld.global.u8 	%rs58, [%rd17+1];
	setp.eq.s16 	%p52, %rs58, 0;
	mov.u32 	%r79, %r9;
	@%p52 bra 	$L__BB0_55;
	bra.uni 	$L__BB0_4;
$L__BB0_5:
	ld.shared.u8 	%rs9, [%r4+1];
	setp.eq.s16 	%p2, %rs9, 0;
	mov.b32 	%r78, 1;
	@%p2 bra 	$L__BB0_2;
	ld.shared.u8 	%rs10, [%r4+2];
	setp.eq.s16 	%p3, %rs10, 0;
	mov.b32 	%r78, 2;
	@%p3 bra 	$L__BB0_2;
	ld.shared.u8 	%rs11, [%r4+3];
	setp.eq.s16 	%p4, %rs11, 0;
	mov.b32 	%r78, 3;
	@%p4 bra 	$L__BB0_2;
	ld.shared.u8 	%rs12, [%r4+4];
	setp.eq.s16 	%p5, %rs12, 0;
	mov.b32 	%r78, 4;
	@%p5 bra 	$L__BB0_2;
	ld.shared.u8 	%rs13, [%r4+5];
	setp.eq.s16 	%p6, %rs13, 0;
	mov.b32 	%r78, 5;
	@%p6 bra 	$L__BB0_2;
	ld.shared.u8 	%rs14, [%r4+6];
	setp.eq.s16 	%p7, %rs14, 0;
	mov.b32 	%r78, 6;
	@%p7 bra 	$L__BB0_2;
	ld.shared.u8 	%rs15, [%r4+7];
	setp.eq.s16 	%p8, %rs15, 0;
	mov.b32 	%r78, 7;
	@%p8 bra 	$L__BB0_2;
	ld.shared.u8 	%rs16, [%r4+8];
	setp.eq.s16 	%p9, %rs16, 0;
	mov.b32 	%r78, 8;
	@%p9 bra 	$L__BB0_2;
	ld.shared.u8 	%rs17, [%r4+9];
	setp.eq.s16 	%p10, %rs17, 0;
	mov.b32 	%r78, 9;
	@%p10 bra 	$L__BB0_2;
	ld.shared.u8 	%rs18, [%r4+10];
	setp.eq.s16 	%p11, %rs18, 0;
	mov.b32 	%r78, 10;
	@%p11 bra 	$L__BB0_2;
	ld.shared.u8 	%rs19, [%r4+11];
	setp.eq.s16 	%p12, %rs19, 0;
	mov.b32 	%r78, 11;
	@%p12 bra 	$L__BB0_2;
	ld.shared.u8 	%rs20, [%r4+12];
	setp.eq.s16 	%p13, %rs20, 0;
	mov.b32 	%r78, 12;
	@%p13 bra 	$L__BB0_2;
	ld.shared.u8 	%rs21, [%r4+13];
	setp.eq.s16 	%p14, %rs21, 0;
	mov.b32 	%r78, 13;
	@%p14 bra 	$L__BB0_2;
	ld.shared.u8 	%rs22, [%r4+14];
	setp.eq.s16 	%p15, %rs22, 0;
	mov.b32 	%r78, 14;
	@%p15 bra 	$L__BB0_2;
	ld.shared.u8 	%rs23, [%r4+15];
	setp.eq.s16 	%p16, %rs23, 0;
	mov.b32 	%r78, 15;
	@%p16 bra 	$L__BB0_2;
	ld.shared.u8 	%rs24, [%r4+16];
	setp.eq.s16 	%p17, %rs24, 0;
	mov.b32 	%r78, 16;
	@%p17 bra 	$L__BB0_2;
	ld.shared.u8 	%rs25, [%r4+17];
	setp.eq.s16 	%p18, %rs25, 0;
	mov.b32 	%r78, 17;
	@%p18 bra 	$L__BB0_2;
	ld.shared.u8 	%rs26, [%r4+18];
	setp.eq.s16 	%p19, %rs26, 0;
	mov.b32 	%r78, 18;
	@%p19 bra 	$L__BB0_2;
	ld.shared.u8 	%rs27, [%r4+19];
	setp.eq.s16 	%p20, %rs27, 0;
	mov.b32 	%r78, 19;
	@%p20 bra 	$L__BB0_2;
	ld.shared.u8 	%rs28, [%r4+20];
	setp.eq.s16 	%p21, %rs28, 0;
	mov.b32 	%r78, 20;
	@%p21 bra 	$L__BB0_2;
	ld.shared.u8 	%rs29, [%r4+21];
	setp.eq.s16 	%p22, %rs29, 0;
	mov.b32 	%r78, 21;
	@%p22 bra 	$L__BB0_2;
	ld.shared.u8 	%rs30, [%r4+22];
	setp.eq.s16 	%p23, %rs30, 0;
	mov.b32 	%r78, 22;
	@%p23 bra 	$L__BB0_2;
	ld.shared.u8 	%rs31, [%r4+23];
	setp.eq.s16 	%p24, %rs31, 0;
	mov.b32 	%r78, 23;
	@%p24 bra 	$L__BB0_2;
	ld.shared.u8 	%rs32, [%r4+24];
	setp.eq.s16 	%p25, %rs32, 0;
	mov.b32 	%r78, 24;
	@%p25 bra 	$L__BB0_2;
	ld.shared.u8 	%rs33, [%r4+25];
	setp.eq.s16 	%p26, %rs33, 0;
	mov.b32 	%r78, 25;
	@%p26 bra 	$L__BB0_2;
	ld.shared.u8 	%rs34, [%r4+26];
	setp.eq.s16 	%p27, %rs34, 0;
	mov.b32 	%r78, 26;
	@%p27 bra 	$L__BB0_2;
	ld.shared.u8 	%rs35, [%r4+27];
	setp.eq.s16 	%p28, %rs35, 0;
	mov.b32 	%r78, 27;
	@%p28 bra 	$L__BB0_2;
	ld.shared.u8 	%rs36, [%r4+28];
	setp.eq.s16 	%p29, %rs36, 0;
	mov.b32 	%r78, 28;
	@%p29 bra 	$L__BB0_2;
	ld.shared.u8 	%rs37, [%r4+29];
	setp.eq.s16 	%p30, %rs37, 0;
	mov.b32 	%r78, 29;
	@%p30 bra 	$L__BB0_2;
	ld.shared.u8 	%rs38, [%r4+30];
	setp.eq.s16 	%p31, %rs38, 0;
	mov.b32 	%r78, 30;
	@%p31 bra 	$L__BB0_2;
	ld.shared.u8 	%rs39, [%r4+31];
	setp.eq.s16 	%p32, %rs39, 0;
	mov.b32 	%r78, 31;
	@%p32 bra 	$L__BB0_2;
	ld.shared.u8 	%rs40, [%r4+32];
	setp.eq.s16 	%p33, %rs40, 0;
	mov.b32 	%r78, 32;
	@%p33 bra 	$L__BB0_2;
	ld.shared.u8 	%rs41, [%r4+33];
	setp.eq.s16 	%p34, %rs41, 0;
	mov.b32 	%r78, 33;
	@%p34 bra 	$L__BB0_2;
	ld.shared.u8 	%rs42, [%r4+34];
	setp.eq.s16 	%p35, %rs42, 0;
	mov.b32 	%r78, 34;
	@%p35 bra 	$L__BB0_2;
	ld.shared.u8 	%rs43, [%r4+35];
	setp.eq.s16 	%p36, %rs43, 0;
	mov.b32 	%r78, 35;
	@%p36 bra 	$L__BB0_2;
	ld.shared.u8 	%rs44, [%r4+36];
	setp.eq.s16 	%p37, %rs44, 0;
	mov.b32 	%r78, 36;
	@%p37 bra 	$L__BB0_2;
	ld.shared.u8 	%rs45, [%r4+37];
	setp.eq.s16 	%p38, %rs45, 0;
	mov.b32 	%r78, 37;
	@%p38 bra 	$L__BB0_2;
	ld.shared.u8 	%rs46, [%r4+38];
	setp.eq.s16 	%p39, %rs46, 0;
	mov.b32 	%r78, 38;
	@%p39 bra 	$L__BB0_2;
	ld.shared.u8 	%rs47, [%r4+39];
	setp.eq.s16 	%p40, %rs47, 0;
	mov.b32 	%r78, 39;
	@%p40 bra 	$L__BB0_2;
	ld.shared.u8 	%rs48, [%r4+40];
	setp.eq.s16 	%p41, %rs48, 0;
	mov.b32 	%r78, 40;
	@%p41 bra 	$L__BB0_2;
	ld.shared.u8 	%rs49, [%r4+41];
	setp.eq.s16 	%p42, %rs49, 0;
	mov.b32 	%r78, 41;
	@%p42 bra 	$L__BB0_2;
	ld.shared.u8 	%rs50, [%r4+42];
	setp.eq.s16 	%p43, %rs50, 0;
	mov.b32 	%r78, 42;
	@%p43 bra 	$L__BB0_2;
	ld.shared.u8 	%rs51, [%r4+43];
	setp.eq.s16 	%p44, %rs51, 0;
	mov.b32 	%r78, 43;
	@%p44 bra 	$L__BB0_2;
	ld.shared.u8 	%rs52, [%r4+44];
	setp.eq.s16 	%p45, %rs52, 0;
	mov.b32 	%r78, 44;
	@%p45 bra 	$L__BB0_2;
	ld.shared.u8 	%rs53, [%r4+45];
	setp.eq.s16 	%p46, %rs53, 0;
	mov.b32 	%r78, 45;
	@%p46 bra 	$L__BB0_2;
	ld.shared.u8 	%rs54, [%r4+46];
	setp.eq.s16 	%p47, %rs54, 0;
	mov.b32 	%r78, 46;
	@%p47 bra 	$L__BB0_2;
	ld.shared.u8 	%rs55, [%r4+47];
	setp.eq.s16 	%p48, %rs55, 0;
	mov.b32 	%r78, 47;
	@%p48 bra 	$L__BB0_2;
	ld.shared.u8 	%rs56, [%r4+48];
	setp.eq.s16 	%p49, %rs56, 0;
	mov.b32 	%r78, 48;
	@%p49 bra 	$L__BB0_2;
	ld.shared.u8 	%rs57, [%r4+49];
	setp.eq.s16 	%p50, %rs57, 0;
	mov.b32 	%r78, 49;
	@%p50 bra 	$L__BB0_2;
	mul.wide.u32 	%rd10, %r77, 8;
	add.s64 	%rd11, %rd1, %rd10;
	ld.global.u64 	%rd25, [%rd11];
$L__BB0_55:
	cvta.to.global.u64 	%rd18, %rd25;
	add.s64 	%rd20, %rd18, %rd15;
	ld.global.u32 	%r73, [%rd20+52];
	add.s32 	%r76, %r76, %r73;
	ld.global.f64 	%fd4, [%rd20+56];
	add.f64 	%fd5, %fd5, %fd4;
	add.s32 	%r77, %r77, 1;
	setp.ne.s32 	%p53, %r77, 5;
	@%p53 bra 	$L__BB0_1;
	st.shared.u32 	[%r2], %r76;
	st.shared.f64 	[%r3], %fd5;
	cvta.to.global.u64 	%rd21, %rd7;
	add.s64 	%rd6, %rd21, %rd15;
	ld.shared.u8 	%rs59, [%r4];
	setp.eq.s16 	%p54, %rs59, 0;
	@%p54 bra 	$L__BB0_59;
	mov.b32 	%r80, 0;
$L__BB0_58:
	cvt.u64.u32 	%rd23, %r80;
	add.s64 	%rd24, %rd6, %rd23;
	st.global.u8 	[%rd24], %rs59;
	add.s32 	%r13, %r80, 1;
	add.s32 	%r75, %r4, %r80;
	ld.shared.u8 	%rs59, [%r75+1];
	setp.ne.s16 	%p55, %rs59, 0;
	mov.u32 	%r80, %r13;
	@%p55 bra 	$L__BB0_58;
$L__BB0_59:
	st.global.u32 	[%rd6+52], %r76;
	st.global.f64 	[%rd6+56], %fd5;
	ret;

}


// ===== COMPILED SASS (sm_100) =====

	.target	sm_100

	.elftype	@"ET_EXEC"


//--------------------- .note.nv.tkinfo           --------------------------
	.section	.note.nv.tkinfo,"",@"SHT_NOTE"
	.sectionflags	@"SHF_NOTE_NV_TKINFO"
	.tkinfo
        /*0018*/ 	.word	0x00000002
        /*0030*/ 	.string	""
        /*0030*/ 	.string	"ptxas"
        /*0030*/ 	.string	"Cuda compilation tools, release 13.0, V13.0.88"
        /*0030*/ 	.string	"Build cuda_13.0.r13.0/compiler.36424714_0"
        /*0030*/ 	.string	"-arch sm_100 -m 64 "



//--------------------- .note.nv.cuinfo           --------------------------
	.section	.note.nv.cuinfo,"",@"SHT_NOTE"
	.sectionflags	@"SHF_NOTE_NV_CUINFO"
        /*0018*/ 	.short	0x0002
        /*001a*/ 	.short	0x0064
        /*001c*/ 	.short	0x0082
	.zero		2


//--------------------- .nv.info                  --------------------------
	.section	.nv.info,"",@"SHT_CUDA_INFO"
	.align	4


	//----- nvinfo : EIATTR_REGCOUNT
	.align		4
        /*0000*/ 	.byte	0x04, 0x2f
        /*0002*/ 	.short	(.L_1 - .L_0)
	.align		4
.L_0:
        /*0004*/ 	.word	index@(_Z9addKernelPP4StudS0_)
        /*0008*/ 	.word	0x00000018


	//----- nvinfo : EIATTR_FRAME_SIZE
	.align		4
.L_1:
        /*000c*/ 	.byte	0x04, 0x11
        /*000e*/ 	.short	(.L_3 - .L_2)
	.align		4
.L_2:
        /*0010*/ 	.word	index@(_Z9addKernelPP4StudS0_)
        /*0014*/ 	.word	0x00000000


	//----- nvinfo : EIATTR_MIN_STACK_SIZE
	.align		4
.L_3:
        /*0018*/ 	.byte	0x04, 0x12
        /*001a*/ 	.short	(.L_5 - .L_4)
	.align		4
.L_4:
        /*001c*/ 	.word	index@(_Z9addKernelPP4StudS0_)
        /*0020*/ 	.word	0x00000000
.L_5:


//--------------------- .nv.compat                --------------------------
	.section	.nv.compat,"",@"SHT_CUDA_COMPAT_INFO"
	.align	4
        /*0000*/ 	.byte	0x02, 0x09, 0x00, 0x00, 0x02, 0x02, 0x01, 0x00, 0x02, 0x05, 0x05, 0x00, 0x03, 0x07, 0x01, 0x01
        /*0010*/ 	.byte	0x02, 0x03, 0x00, 0x00, 0x02, 0x06, 0x01, 0x00, 0x04, 0x0b, 0x08, 0x00, 0x01, 0x00, 0x00, 0x00
        /*0020*/ 	.byte	0x00, 0x00, 0x00, 0x00


//--------------------- .nv.info._Z9addKernelPP4StudS0_ --------------------------
	.section	.nv.info._Z9addKernelPP4StudS0_,"",@"SHT_CUDA_INFO"
	.sectionflags	@""
	.align	4


	//----- nvinfo : EIATTR_CUDA_API_VERSION
	.align		4
        /*0000*/ 	.byte	0x04, 0x37
        /*0002*/ 	.short	(.L_7 - .L_6)
.L_6:
        /*0004*/ 	.word	0x00000082


	//----- nvinfo : EIATTR_KPARAM_INFO
	.align		4
.L_7:
        /*0008*/ 	.byte	0x04, 0x17
        /*000a*/ 	.short	(.L_9 - .L_8)
.L_8:
        /*000c*/ 	.word	0x00000000
        /*0010*/ 	.short	0x0001
        /*0012*/ 	.short	0x0008
        /*0014*/ 	.byte	0x00, 0xf5, 0x21, 0x00


	//----- nvinfo : EIATTR_KPARAM_INFO
	.align		4
.L_9:
        /*0018*/ 	.byte	0x04, 0x17
        /*001a*/ 	.short	(.L_11 - .L_10)
.L_10:
        /*001c*/ 	.word	0x00000000
        /*0020*/ 	.short	0x0000
        /*0022*/ 	.short	0x0000
        /*0024*/ 	.byte	0x00, 0xf5, 0x21, 0x00


	//----- nvinfo : EIATTR_SPARSE_MMA_MASK
	.align		4
.L_11:
        /*0028*/ 	.byte	0x03, 0x50
        /*002a*/ 	.short	0x0000


	//----- nvinfo : EIATTR_MAXREG_COUNT
	.align		4
        /*002c*/ 	.byte	0x03, 0x1b
        /*002e*/ 	.short	0x00ff


	//----- nvinfo : EIATTR_MERCURY_ISA_VERSION
	.align		4
        /*0030*/ 	.byte	0x03, 0x5f
        /*0032*/ 	.short	0x0101


	//----- nvinfo : EIATTR_VRC_CTA_INIT_COUNT
	.align		4
        /*0034*/ 	.byte	0x02, 0x4a
	.zero		1
	.zero		1


	//----- nvinfo : EIATTR_EXIT_INSTR_OFFSETS
	.align		4
        /*0038*/ 	.byte	0x04, 0x1c
        /*003a*/ 	.short	(.L_13 - .L_12)


	//   ....[0]....
.L_12:
        /*003c*/ 	.word	0x00001440


	//----- nvinfo : EIATTR_CRS_STACK_SIZE
	.align		4
.L_13:
        /*0040*/ 	.byte	0x04, 0x1e
        /*0042*/ 	.short	(.L_15 - .L_14)
.L_14:
        /*0044*/ 	.word	0x00000000


	//----- nvinfo : EIATTR_CBANK_PARAM_SIZE
	.align		4
.L_15:
        /*0048*/ 	.byte	0x03, 0x19
        /*004a*/ 	.short	0x0010


	//----- nvinfo : EIATTR_PARAM_CBANK
	.align		4
        /*004c*/ 	.byte	0x04, 0x0a
        /*004e*/ 	.short	(.L_17 - .L_16)
	.align		4
.L_16:
        /*0050*/ 	.word	index@(.nv.constant0._Z9addKernelPP4StudS0_)
        /*0054*/ 	.short	0x0380
        /*0056*/ 	.short	0x0010


	//----- nvinfo : EIATTR_SW_WAR
	.align		4
.L_17:
        /*0058*/ 	.byte	0x04, 0x36
        /*005a*/ 	.short	(.L_19 - .L_18)
.L_18:
        /*005c*/ 	.word	0x00000008
.L_19:


//--------------------- .nv.callgraph             --------------------------
	.section	.nv.callgraph,"",@"SHT_CUDA_CALLGRAPH"
	.align	4
	.sectionentsize	8
	.align		4
        /*0000*/ 	.word	0x00000000
	.align		4
        /*0004*/ 	.word	0xffffffff
	.align		4
        /*0008*/ 	.word	0x00000000
	.align		4
        /*000c*/ 	.word	0xfffffffe
	.align		4
        /*0010*/ 	.word	0x00000000
	.align		4
        /*0014*/ 	.word	0xfffffffd
	.align		4
        /*0018*/ 	.word	0x00000000
	.align		4
        /*001c*/ 	.word	0xfffffffc


//--------------------- .text._Z9addKernelPP4StudS0_ --------------------------
	.section	.text._Z9addKernelPP4StudS0_,"ax",@progbits
	.align	128
        .global         _Z9addKernelPP4StudS0_
        .type           _Z9addKernelPP4StudS0_,@function
        .size           _Z9addKernelPP4StudS0_,(.L_x_10 - _Z9addKernelPP4StudS0_)
        .other          _Z9addKernelPP4StudS0_,@"STO_CUDA_ENTRY STV_DEFAULT"
_Z9addKernelPP4StudS0_:
.text._Z9addKernelPP4StudS0_:
[----:B------:R-:W-:Y:S01]  /*0000*/  LDC R1, c[0x0][0x37c] ;  /* 0x0000df00ff017b82 */ /* 0x000fe20000000800 */
[----:B------:R-:W0:Y:S01]  /*0010*/  S2R R7, SR_CgaCtaId ;  /* 0x0000000000077919 */ /* 0x000e220000008800 */
[----:B------:R-:W-:Y:S01]  /*0020*/  MOV R0, 0x400 ;  /* 0x0000040000007802 */ /* 0x000fe20000000f00 */
[----:B------:R-:W-:Y:S01]  /*0030*/  IMAD.MOV.U32 R6, RZ, RZ, RZ ;  /* 0x000000ffff067224 */ /* 0x000fe200078e00ff */
[----:B------:R-:W1:Y:S01]  /*0040*/  LDCU.64 UR4, c[0x0][0x358] ;  /* 0x00006b00ff0477ac */ /* 0x000e620008000a00 */
[----:B------:R-:W2:Y:S02]  /*0050*/  S2R R5, SR_TID.X ;  /* 0x0000000000057919 */ /* 0x000ea40000002100 */
[C---:B------:R-:W-:Y:S02]  /*0060*/  VIADD R2, R0.reuse, 0x228 ;  /* 0x0000022800027836 */ /* 0x040fe40000000000 */
[----:B------:R-:W-:Y:S01]  /*0070*/  VIADD R3, R0, 0x258 ;  /* 0x0000025800037836 */ /* 0x000fe20000000000 */
[----:B0-----:R-:W-:-:S02]  /*0080*/  LEA R4, R7, R0, 0x18 ;  /* 0x0000000007047211 */ /* 0x001fc400078ec0ff */
[C---:B------:R-:W-:Y:S02]  /*0090*/  LEA R2, R7.reuse, R2, 0x18 ;  /* 0x0000000207027211 */ /* 0x040fe400078ec0ff */
[----:B------:R-:W-:-:S03]  /*00a0*/  LEA R0, R7, R3, 0x18 ;  /* 0x0000000307007211 */ /* 0x000fc600078ec0ff */
[C---:B--2---:R-:W-:Y:S01]  /*00b0*/  IMAD R7, R5.reuse, 0x4, R2 ;  /* 0x0000000405077824 */ /* 0x044fe200078e0202 */
[----:B------:R-:W-:Y:S01]  /*00c0*/  CS2R R2, SRZ ;  /* 0x0000000000027805 */ /* 0x000fe2000001ff00 */
[C---:B------:R-:W-:Y:S02]  /*00d0*/  IMAD R9, R5.reuse, 0x8, R0 ;  /* 0x0000000805097824 */ /* 0x040fe400078e0200 */
[----:B------:R-:W-:Y:S01]  /*00e0*/  IMAD R0, R5, 0x32, R4 ;  /* 0x0000003205007824 */ /* 0x000fe200078e0204 */
[----:B------:R0:W-:Y:S01]  /*00f0*/  STS [R7], RZ ;  /* 0x000000ff07007388 */ /* 0x0001e20000000800 */
[----:B------:R-:W-:-:S03]  /*0100*/  IMAD.MOV.U32 R4, RZ, RZ, RZ ;  /* 0x000000ffff047224 */ /* 0x000fc600078e00ff */
[----:B------:R0:W-:Y:S04]  /*0110*/  STS.64 [R9], RZ ;  /* 0x000000ff09007388 */ /* 0x0001e80000000a00 */
[----:B------:R0:W-:Y:S04]  /*0120*/  STS.U8 [R0], RZ ;  /* 0x000000ff00007388 */ /* 0x0001e80000000000 */
[----:B------:R0:W-:Y:S04]  /*0130*/  STS.U8 [R0+0x1], RZ ;  /* 0x000001ff00007388 */ /* 0x0001e80000000000 */
        /* <DEDUP_REMOVED lines=47> */
[----:B-1----:R0:W-:Y:S02]  /*0430*/  STS.U8 [R0+0x31], RZ ;  /* 0x000031ff00007388 */ /* 0x0021e40000000000 */
.L_x_5:
[----:B------:R-:W1:Y:S01]  /*0440*/  LDS.U8 R8, [R0] ;  /* 0x0000000000087984 */ /* 0x000e620000000000 */
[----:B------:R-:W-:Y:S04]  /*0450*/  BSSY.RECONVERGENT B1, `(.L_x_0) ;  /* 0x00000df000017945 */ /* 0x000fe80003800200 */
[----:B------:R-:W-:Y:S01]  /*0460*/  BSSY.RELIABLE B0, `(.L_x_1) ;  /* 0x00000cd000007945 */ /* 0x000fe20003800100 */
[----:B------:R-:W-:Y:S01]  /*0470*/  IMAD.MOV.U32 R17, RZ, RZ, RZ ;  /* 0x000000ffff117224 */ /* 0x000fe200078e00ff */
[----:B-1----:R-:W-:-:S13]  /*0480*/  ISETP.NE.AND P0, PT, R8, RZ, PT ;  /* 0x000000ff0800720c */ /* 0x002fda0003f05270 */
[----:B------:R-:W-:Y:S05]  /*0490*/  @!P0 BRA `(.L_x_2) ;  /* 0x0000000c00248947 */ /* 0x000fea0003800000 */
[----:B------:R-:W1:Y:S01]  /*04a0*/  LDS.U8 R8, [R0+0x1] ;  /* 0x0000010000087984 */ /* 0x000e620000000000 */
[----:B------:R-:W-:Y:S01]  /*04b0*/  IMAD.MOV.U32 R17, RZ, RZ, 0x1 ;  /* 0x00000001ff117424 */ /* 0x000fe200078e00ff */
        /* <DEDUP_REMOVED lines=35> */
[----:B------:R-:W-:Y:S01]  /*06f0*/  HFMA2 R17, -RZ, RZ, 0, 5.9604644775390625e-07 ;  /* 0x0000000aff117431 */ /* 0x000fe200000001ff */
        /* <DEDUP_REMOVED lines=51> */
[----:B------:R-:W-:Y:S02]  /*0a30*/  MOV R17, 0x17 ;  /* 0x0000001700117802 */ /* 0x000fe40000000f00 */
        /* <DEDUP_REMOVED lines=51> */
[----:B------:R-:W-:Y:S01]  /*0d70*/  HFMA2 R17, -RZ, RZ, 0, 2.1457672119140625e-06 ;  /* 0x00000024ff117431 */ /* 0x000fe200000001ff */
        /* <DEDUP_REMOVED lines=53> */
[----:B------:R-:W-:Y:S05]  /*10d0*/  @P0 BREAK.RELIABLE B0 ;  /* 0x0000000000000942 */ /* 0x000fea0003800100 */
[----:B------:R-:W-:Y:S05]  /*10e0*/  @!P0 BRA `(.L_x_2) ;  /* 0x0000000000108947 */ /* 0x000fea0003800000 */
[----:B------:R-:W1:Y:S02]  /*10f0*/  LDC.64 R10, c[0x0][0x380] ;  /* 0x0000e000ff0a7b82 */ /* 0x000e640000000a00 */
[----:B-1----:R-:W-:-:S06]  /*1100*/  IMAD.WIDE.U32 R10, R6, 0x8, R10 ;  /* 0x00000008060a7825 */ /* 0x002fcc00078e000a */
[----:B------:R-:W5:Y:S01]  /*1110*/  LDG.E.64 R10, desc[UR4][R10.64] ;  /* 0x000000040a0a7981 */ /* 0x000f62000c1e1b00 */
[----:B------:R-:W-:Y:S05]  /*1120*/  BRA `(.L_x_3) ;  /* 0x0000000000447947 */ /* 0x000fea0003800000 */
.L_x_2:
[----:B------:R-:W-:Y:S05]  /*1130*/  BSYNC.RELIABLE B0 ;  /* 0x0000000000007941 */ /* 0x000fea0003800100 */
.L_x_1:
[----:B------:R-:W1:Y:S02]  /*1140*/  LDC.64 R10, c[0x0][0x380] ;  /* 0x0000e000ff0a7b82 */ /* 0x000e640000000a00 */
[----:B-1----:R-:W-:-:S06]  /*1150*/  IMAD.WIDE.U32 R10, R6, 0x8, R10 ;  /* 0x00000008060a7825 */ /* 0x002fcc00078e000a */
[----:B------:R-:W2:Y:S02]  /*1160*/  LDG.E.64 R10, desc[UR4][R10.64] ;  /* 0x000000040a0a7981 */ /* 0x000ea4000c1e1b00 */
[----:B--2---:R-:W-:-:S05]  /*1170*/  IMAD.WIDE.U32 R12, R5, 0x40, R10 ;  /* 0x00000040050c7825 */ /* 0x004fca00078e000a */
[----:B------:R-:W2:Y:S02]  /*1180*/  LDG.E.U8 R8, desc[UR4][R12.64] ;  /* 0x000000040c087981 */ /* 0x000ea4000c1e1100 */
[----:B--2---:R-:W-:-:S13]  /*1190*/  ISETP.NE.AND P0, PT, R8, RZ, PT ;  /* 0x000000ff0800720c */ /* 0x004fda0003f05270 */
[----:B------:R-:W-:Y:S05]  /*11a0*/  @!P0 BRA `(.L_x_3) ;  /* 0x0000000000248947 */ /* 0x000fea0003800000 */
[----:B------:R-:W-:-:S07]  /*11b0*/  IMAD.MOV.U32 R19, RZ, RZ, RZ ;  /* 0x000000ffff137224 */ /* 0x000fce00078e00ff */
.L_x_4:
[-C--:B------:R-:W-:Y:S02]  /*11c0*/  IADD3 R14, P0, PT, R12, R19.reuse, RZ ;  /* 0x000000130c0e7210 */ /* 0x080fe40007f1e0ff */
[----:B------:R-:W-:-:S03]  /*11d0*/  IADD3 R21, PT, PT, R0, R19, R17 ;  /* 0x0000001300157210 */ /* 0x000fc60007ffe011 */
[----:B------:R-:W-:Y:S02]  /*11e0*/  IMAD.X R15, RZ, RZ, R13, P0 ;  /* 0x000000ffff0f7224 */ /* 0x000fe400000e060d */
[----:B------:R1:W-:Y:S04]  /*11f0*/  STS.U8 [R21], R8 ;  /* 0x0000000815007388 */ /* 0x0003e80000000000 */
[----:B-1----:R-:W2:Y:S01]  /*1200*/  LDG.E.U8 R8, desc[UR4][R14.64+0x1] ;  /* 0x000001040e087981 */ /* 0x002ea2000c1e1100 */
[----:B------:R-:W-:Y:S01]  /*1210*/  VIADD R19, R19, 0x1 ;  /* 0x0000000113137836 */ /* 0x000fe20000000000 */
[----:B--2---:R-:W-:-:S13]  /*1220*/  ISETP.NE.AND P0, PT, R8, RZ, PT ;  /* 0x000000ff0800720c */ /* 0x004fda0003f05270 */
[----:B------:R-:W-:Y:S05]  /*1230*/  @P0 BRA `(.L_x_4) ;  /* 0xfffffffc00e00947 */ /* 0x000fea000383ffff */
.L_x_3:
[----:B------:R-:W-:Y:S05]  /*1240*/  BSYNC.RECONVERGENT B1 ;  /* 0x0000000000017941 */ /* 0x000fea0003800200 */
.L_x_0:
[----:B------:R-:W-:Y:S05]  /*1250*/  WARPSYNC.ALL ;  /* 0x0000000000007948 */ /* 0x000fea0003800000 */
[----:B-----5:R-:W-:-:S05]  /*1260*/  IMAD.WIDE.U32 R10, R5, 0x40, R10 ;  /* 0x00000040050a7825 */ /* 0x020fca00078e000a */
[----:B------:R-:W2:Y:S04]  /*1270*/  LDG.E.64 R12, desc[UR4][R10.64+0x38] ;  /* 0x000038040a0c7981 */ /* 0x000ea8000c1e1b00 */
[----:B------:R-:W3:Y:S01]  /*1280*/  LDG.E R15, desc[UR4][R10.64+0x34] ;  /* 0x000034040a0f7981 */ /* 0x000ee2000c1e1900 */
[----:B------:R-:W-:-:S05]  /*1290*/  VIADD R6, R6, 0x1 ;  /* 0x0000000106067836 */ /* 0x000fca0000000000 */
[----:B------:R-:W-:Y:S01]  /*12a0*/  ISETP.NE.AND P0, PT, R6, 0x5, PT ;  /* 0x000000050600780c */ /* 0x000fe20003f05270 */
[----:B--2---:R-:W-:Y:S01]  /*12b0*/  DADD R2, R12, R2 ;  /* 0x000000000c027229 */ /* 0x004fe20000000002 */
[----:B---3--:R-:W-:-:S11]  /*12c0*/  IMAD.IADD R4, R15, 0x1, R4 ;  /* 0x000000010f047824 */ /* 0x008fd600078e0204 */
[----:B------:R-:W-:Y:S05]  /*12d0*/  @P0 BRA `(.L_x_5) ;  /* 0xfffffff000580947 */ /* 0x000fea000383ffff */
[----:B------:R-:W-:Y:S01]  /*12e0*/  STS [R7], R4 ;  /* 0x0000000407007388 */ /* 0x000fe20000000800 */
[----:B------:R-:W1:Y:S01]  /*12f0*/  LDC.64 R10, c[0x0][0x388] ;  /* 0x0000e200ff0a7b82 */ /* 0x000e620000000a00 */
[----:B------:R-:W-:Y:S02]  /*1300*/  BSSY.RECONVERGENT B1, `(.L_x_6) ;  /* 0x0000011000017945 */ /* 0x000fe40003800200 */
[----:B------:R-:W-:Y:S04]  /*1310*/  STS.64 [R9], R2 ;  /* 0x0000000209007388 */ /* 0x000fe80000000a00 */
[----:B------:R-:W2:Y:S01]  /*1320*/  LDS.U8 R6, [R0] ;  /* 0x0000000000067984 */ /* 0x000ea20000000000 */
[----:B-1----:R-:W-:Y:S01]  /*1330*/  IMAD.WIDE.U32 R10, R5, 0x40, R10 ;  /* 0x00000040050a7825 */ /* 0x002fe200078e000a */
[----:B--2---:R-:W-:-:S13]  /*1340*/  ISETP.NE.AND P0, PT, R6, RZ, PT ;  /* 0x000000ff0600720c */ /* 0x004fda0003f05270 */
[----:B------:R-:W-:Y:S05]  /*1350*/  @!P0 BRA `(.L_x_7) ;  /* 0x00000000002c8947 */ /* 0x000fea0003800000 */
[----:B------:R-:W-:Y:S01]  /*1360*/  PRMT R5, R6, 0x7610, R5 ;  /* 0x0000761006057816 */ /* 0x000fe20000000005 */
[----:B0-----:R-:W-:-:S07]  /*1370*/  IMAD.MOV.U32 R9, RZ, RZ, RZ ;  /* 0x000000ffff097224 */ /* 0x001fce00078e00ff */
.L_x_8:
[----:B------:R-:W-:Y:S01]  /*1380*/  IMAD.IADD R8, R0, 0x1, R9 ;  /* 0x0000000100087824 */ /* 0x000fe200078e0209 */
[----:B------:R-:W-:Y:S01]  /*1390*/  IADD3 R6, P0, PT, R10, R9, RZ ;  /* 0x000000090a067210 */ /* 0x000fe20007f1e0ff */
[----:B------:R-:W-:-:S04]  /*13a0*/  VIADD R9, R9, 0x1 ;  /* 0x0000000109097836 */ /* 0x000fc80000000000 */
[----:B------:R-:W0:Y:S01]  /*13b0*/  LDS.U8 R8, [R8+0x1] ;  /* 0x0000010008087984 */ /* 0x000e220000000000 */
[----:B------:R-:W-:-:S05]  /*13c0*/  IMAD.X R7, RZ, RZ, R11, P0 ;  /* 0x000000ffff077224 */ /* 0x000fca00000e060b */
[----:B------:R1:W-:Y:S01]  /*13d0*/  STG.E.U8 desc[UR4][R6.64], R5 ;  /* 0x0000000506007986 */ /* 0x0003e2000c101104 */
[C---:B0-----:R-:W-:Y:S02]  /*13e0*/  ISETP.NE.AND P0, PT, R8.reuse, RZ, PT ;  /* 0x000000ff0800720c */ /* 0x041fe40003f05270 */
[----:B-1----:R-:W-:-:S11]  /*13f0*/  PRMT R5, R8, 0x7610, R5 ;  /* 0x0000761008057816 */ /* 0x002fd60000000005 */
[----:B------:R-:W-:Y:S05]  /*1400*/  @P0 BRA `(.L_x_8) ;  /* 0xfffffffc00dc0947 */ /* 0x000fea000383ffff */
.L_x_7:
[----:B------:R-:W-:Y:S05]  /*1410*/  BSYNC.RECONVERGENT B1 ;  /* 0x0000000000017941 */ /* 0x000fea0003800200 */
.L_x_6:
[----:B------:R-:W-:Y:S04]  /*1420*/  STG.E.64 desc[UR4][R10.64+0x38], R2 ;  /* 0x000038020a007986 */ /* 0x000fe8000c101b04 */
[----:B------:R-:W-:Y:S01]  /*1430*/  STG.E desc[UR4][R10.64+0x34], R4 ;  /* 0x000034040a007986 */ /* 0x000fe2000c101904 */
[----:B------:R-:W-:Y:S05]  /*1440*/  EXIT ;  /* 0x000000000000794d */ /* 0x000fea0003800000 */
.L_x_9:
[----:B------:R-:W-:-:S00]  /*1450*/  BRA `(.L_x_9) ;  /* 0xfffffffc00fc7947 */ /* 0x000fc0000383ffff */
[----:B------:R-:W-:-:S00]  /*1460*/  NOP ;  /* 0x0000000000007918 */ /* 0x000fc00000000000 */
        /* <DEDUP_REMOVED lines=9> */
.L_x_10:


//--------------------- .nv.shared._Z9addKernelPP4StudS0_ --------------------------
	.section	.nv.shared._Z9addKernelPP4StudS0_,"aw",@nobits
	.sectionflags	@""
	.align	8
.nv.shared._Z9addKernelPP4StudS0_:
	.zero		1712


//--------------------- .nv.shared.reserved.0     --------------------------
	.section	.nv.shared.reserved.0,"aw",@nobits
	.weak		__nv_reservedSMEM_offset_0_alias
	.size		__nv_reservedSMEM_offset_0_alias, 0, 64
	.other		__nv_reservedSMEM_offset_0_alias,@"STO_CUDA_RESERVED_SHARED STV_DEFAULT"
__nv_reservedSMEM_offset_0_alias:
	.zero		0
	.zero		64


//--------------------- .nv.constant0._Z9addKernelPP4StudS0_ --------------------------
	.section	.nv.constant0._Z9addKernelPP4StudS0_,"a",@progbits
	.sectionflags	@""
	.align	4
.nv.constant0._Z9addKernelPP4StudS0_:
	.zero		912


//--------------------- SYMBOLS --------------------------

	.type		.nv.reservedSmem.offset0,@object
	.size		.nv.reservedSmem.offset0,0x4
	.type		.nv.reservedSmem.cap,@object
	.size		.nv.reservedSmem.cap,0x4
